	.headerflags	@"EF_CUDA_TEXMODE_UNIFIED EF_CUDA_64BIT_ADDRESS EF_CUDA_ACCELERATORS EF_CUDA_SM90 EF_CUDA_VIRTUAL_SM(EF_CUDA_SM90)"
	.elftype	@"ET_EXEC"


//--------------------- .nv.info                  --------------------------
	.section	.nv.info,"",@"SHT_CUDA_INFO"
	.align	4


	//----- nvinfo : EIATTR_REGCOUNT
	.align		4
        /*0000*/ 	.byte	0x04, 0x2f
        /*0002*/ 	.short	(.L_3 - .L_2)
	.align		4
.L_2:
        /*0004*/ 	.word	index@(triton_poi_fused__native_batch_norm_legit_no_training_silu_18)
        /*0008*/ 	.word	0x00000028


	//----- nvinfo : EIATTR_MIN_STACK_SIZE
	.align		4
.L_3:
        /*000c*/ 	.byte	0x04, 0x12
        /*000e*/ 	.short	(.L_5 - .L_4)
	.align		4
.L_4:
        /*0010*/ 	.word	index@(triton_poi_fused__native_batch_norm_legit_no_training_silu_18)
        /*0014*/ 	.word	0x00000000


	//----- nvinfo : EIATTR_FRAME_SIZE
	.align		4
.L_5:
        /*0018*/ 	.byte	0x04, 0x11
        /*001a*/ 	.short	(.L_7 - .L_6)
	.align		4
.L_6:
        /*001c*/ 	.word	index@(triton_poi_fused__native_batch_norm_legit_no_training_silu_18)
        /*0020*/ 	.word	0x00000000


	//----- nvinfo : EIATTR_MIN_STACK_SIZE
	.align		4
.L_7:
        /*0024*/ 	.byte	0x04, 0x12
        /*0026*/ 	.short	(.L_9 - .L_8)
	.align		4
.L_8:
        /*0028*/ 	.word	index@(triton_poi_fused__native_batch_norm_legit_no_training_silu_18)
        /*002c*/ 	.word	0x00000000
.L_9:


//--------------------- .nv.info.triton_poi_fused__native_batch_norm_legit_no_training_silu_18 --------------------------
	.section	.nv.info.triton_poi_fused__native_batch_norm_legit_no_training_silu_18,"",@"SHT_CUDA_INFO"
	.sectionflags	@""
	.align	4


	//----- nvinfo : EIATTR_CUDA_API_VERSION
	.align		4
        /*0000*/ 	.byte	0x04, 0x37
        /*0002*/ 	.short	(.L_11 - .L_10)
.L_10:
        /*0004*/ 	.word	0x0000007c


	//----- nvinfo : EIATTR_KPARAM_INFO
	.align		4
.L_11:
        /*0008*/ 	.byte	0x04, 0x17
        /*000a*/ 	.short	(.L_13 - .L_12)
.L_12:
        /*000c*/ 	.word	0x00000000
        /*0010*/ 	.short	0x0007
        /*0012*/ 	.short	0x0034
        /*0014*/ 	.byte	0x00, 0xf0, 0x11, 0x00


	//----- nvinfo : EIATTR_KPARAM_INFO
	.align		4
.L_13:
        /*0018*/ 	.byte	0x04, 0x17
        /*001a*/ 	.short	(.L_15 - .L_14)
.L_14:
        /*001c*/ 	.word	0x00000000
        /*0020*/ 	.short	0x0006
        /*0022*/ 	.short	0x0030
        /*0024*/ 	.byte	0x00, 0xf0, 0x11, 0x00


	//----- nvinfo : EIATTR_KPARAM_INFO
	.align		4
.L_15:
        /*0028*/ 	.byte	0x04, 0x17
        /*002a*/ 	.short	(.L_17 - .L_16)
.L_16:
        /*002c*/ 	.word	0x00000000
        /*0030*/ 	.short	0x0005
        /*0032*/ 	.short	0x0028
        /*0034*/ 	.byte	0x00, 0xf4, 0x21, 0x00


	//----- nvinfo : EIATTR_KPARAM_INFO
	.align		4
.L_17:
        /*0038*/ 	.byte	0x04, 0x17
        /*003a*/ 	.short	(.L_19 - .L_18)
.L_18:
        /*003c*/ 	.word	0x00000000
        /*0040*/ 	.short	0x0004
        /*0042*/ 	.short	0x0020
        /*0044*/ 	.byte	0x00, 0xf4, 0x21, 0x00


	//----- nvinfo : EIATTR_KPARAM_INFO
	.align		4
.L_19:
        /*0048*/ 	.byte	0x04, 0x17
        /*004a*/ 	.short	(.L_21 - .L_20)
.L_20:
        /*004c*/ 	.word	0x00000000
        /*0050*/ 	.short	0x0003
        /*0052*/ 	.short	0x0018
        /*0054*/ 	.byte	0x00, 0xf4, 0x21, 0x00


	//----- nvinfo : EIATTR_KPARAM_INFO
	.align		4
.L_21:
        /*0058*/ 	.byte	0x04, 0x17
        /*005a*/ 	.short	(.L_23 - .L_22)
.L_22:
        /*005c*/ 	.word	0x00000000
        /*0060*/ 	.short	0x0002
        /*0062*/ 	.short	0x0010
        /*0064*/ 	.byte	0x00, 0xf4, 0x21, 0x00


	//----- nvinfo : EIATTR_KPARAM_INFO
	.align		4
.L_23:
        /*0068*/ 	.byte	0x04, 0x17
        /*006a*/ 	.short	(.L_25 - .L_24)
.L_24:
        /*006c*/ 	.word	0x00000000
        /*0070*/ 	.short	0x0001
        /*0072*/ 	.short	0x0008
        /*0074*/ 	.byte	0x00, 0xf4, 0x21, 0x00


	//----- nvinfo : EIATTR_KPARAM_INFO
	.align		4
.L_25:
        /*0078*/ 	.byte	0x04, 0x17
        /*007a*/ 	.short	(.L_27 - .L_26)
.L_26:
        /*007c*/ 	.word	0x00000000
        /*0080*/ 	.short	0x0000
        /*0082*/ 	.short	0x0000
        /*0084*/ 	.byte	0x00, 0xf4, 0x21, 0x00


	//----- nvinfo : EIATTR_SPARSE_MMA_MASK
	.align		4
.L_27:
        /*0088*/ 	.byte	0x03, 0x50
        /*008a*/ 	.short	0x0000


	//----- nvinfo : EIATTR_MAXREG_COUNT
	.align		4
        /*008c*/ 	.byte	0x03, 0x1b
        /*008e*/ 	.short	0x00ff


	//----- nvinfo : EIATTR_EXIT_INSTR_OFFSETS
	.align		4
        /*0090*/ 	.byte	0x04, 0x1c
        /*0092*/ 	.short	(.L_29 - .L_28)


	//   ....[0]....
.L_28:
        /*0094*/ 	.word	0x00001b80


	//   ....[1]....
        /*0098*/ 	.word	0x00001bd0


	//----- nvinfo : EIATTR_REQNTID
	.align		4
.L_29:
        /*009c*/ 	.byte	0x04, 0x10
        /*009e*/ 	.short	(.L_31 - .L_30)
.L_30:
        /*00a0*/ 	.word	0x00000100
        /*00a4*/ 	.word	0x00000001
        /*00a8*/ 	.word	0x00000001


	//----- nvinfo : EIATTR_CBANK_PARAM_SIZE
	.align		4
.L_31:
        /*00ac*/ 	.byte	0x03, 0x19
        /*00ae*/ 	.short	0x0038


	//----- nvinfo : EIATTR_PARAM_CBANK
	.align		4
        /*00b0*/ 	.byte	0x04, 0x0a
        /*00b2*/ 	.short	(.L_33 - .L_32)
	.align		4
.L_32:
        /*00b4*/ 	.word	index@(.nv.constant0.triton_poi_fused__native_batch_norm_legit_no_training_silu_18)
        /*00b8*/ 	.short	0x0210
        /*00ba*/ 	.short	0x0038


	//----- nvinfo : EIATTR_SW_WAR
	.align		4
.L_33:
        /*00bc*/ 	.byte	0x04, 0x36
        /*00be*/ 	.short	(.L_35 - .L_34)
.L_34:
        /*00c0*/ 	.word	0x00000008
.L_35:


//--------------------- .nv.callgraph             --------------------------
	.section	.nv.callgraph,"",@"SHT_CUDA_CALLGRAPH"
	.align	4
	.sectionentsize	8
	.align		4
        /*0000*/ 	.word	0x00000000
	.align		4
        /*0004*/ 	.word	0xffffffff
	.align		4
        /*0008*/ 	.word	0x00000000
	.align		4
        /*000c*/ 	.word	0xfffffffe
	.align		4
        /*0010*/ 	.word	0x00000000
	.align		4
        /*0014*/ 	.word	0xfffffffd
	.align		4
        /*0018*/ 	.word	0x00000000
	.align		4
        /*001c*/ 	.word	0xfffffffc


//--------------------- .nv.constant4             --------------------------
	.section	.nv.constant4,"a",@progbits
	.align	8
	.align		8
.nv.constant4:
        /*0000*/ 	.dword	_$_str
	.align		8
        /*0008*/ 	.dword	_$_str_$_2


//--------------------- .text.triton_poi_fused__native_batch_norm_legit_no_training_silu_18 --------------------------
	.section	.text.triton_poi_fused__native_batch_norm_legit_no_training_silu_18,"ax",@progbits
	.sectionflags	@"SHF_BARRIERS=1"
	.align	128
        .global         triton_poi_fused__native_batch_norm_legit_no_training_silu_18
        .type           triton_poi_fused__native_batch_norm_legit_no_training_silu_18,@function
        .size           triton_poi_fused__native_batch_norm_legit_no_training_silu_18,(.L_x_1 - triton_poi_fused__native_batch_norm_legit_no_training_silu_18)
        .other          triton_poi_fused__native_batch_norm_legit_no_training_silu_18,@"STO_CUDA_ENTRY STV_DEFAULT"
triton_poi_fused__native_batch_norm_legit_no_training_silu_18:
.text.triton_poi_fused__native_batch_norm_legit_no_training_silu_18:
[----:B------:R-:W0:Y:S01]  /*0000*/  LDC R1, c[0x0][0x28] ;  /* 0x00000a00ff017b82 */ /* 0x000e220000000800 */
[----:B------:R-:W1:Y:S07]  /*0010*/  S2R R0, SR_TID.X ;  /* 0x0000000000007919 */ /* 0x000e6e0000002100 */
[----:B------:R-:W2:Y:S01]  /*0020*/  LDC.64 R28, c[0x0][0x210] ;  /* 0x00008400ff1c7b82 */ /* 0x000ea20000000a00 */
[----:B------:R-:W-:Y:S01]  /*0030*/  CS2R R6, SRZ ;  /* 0x0000000000067805 */ /* 0x000fe2000001ff00 */
[----:B------:R-:W-:Y:S01]  /*0040*/  ULDC.64 UR6, c[0x0][0x208] ;  /* 0x0000820000067ab9 */ /* 0x000fe20000000a00 */
[----:B------:R-:W3:Y:S01]  /*0050*/  S2R R3, SR_CTAID.X ;  /* 0x0000000000037919 */ /* 0x000ee20000002500 */
[----:B------:R-:W4:Y:S04]  /*0060*/  S2R R2, SR_CTAID.Y ;  /* 0x0000000000027919 */ /* 0x000f280000002600 */
[----:B------:R-:W5:Y:S08]  /*0070*/  LDC.64 R36, c[0x0][0x220] ;  /* 0x00008800ff247b82 */ /* 0x000f700000000a00 */
[----:B------:R-:W5:Y:S01]  /*0080*/  LDC.64 R26, c[0x0][0x218] ;  /* 0x00008600ff1a7b82 */ /* 0x000f620000000a00 */
[----:B-1----:R-:W-:-:S02]  /*0090*/  SHF.R.U32.HI R32, RZ, 0x4, R0 ;  /* 0x00000004ff207819 */ /* 0x002fc40000011600 */
[----:B------:R-:W-:Y:S02]  /*00a0*/  SHF.L.U32 R0, R0, 0x2, RZ ;  /* 0x0000000200007819 */ /* 0x000fe400000006ff */
[----:B---3--:R-:W-:Y:S02]  /*00b0*/  SHF.L.U32 R3, R3, 0x6, RZ ;  /* 0x0000000603037819 */ /* 0x008fe400000006ff */
[----:B------:R-:W-:Y:S02]  /*00c0*/  SGXT.U32 R32, R32, 0x4 ;  /* 0x000000042020781a */ /* 0x000fe40000000000 */
[----:B----4-:R-:W-:Y:S02]  /*00d0*/  SHF.L.U32 R33, R2, 0x6, RZ ;  /* 0x0000000602217819 */ /* 0x010fe400000006ff */
[----:B------:R-:W-:Y:S02]  /*00e0*/  LOP3.LUT R34, R3, 0x3c, R0, 0xf8, !PT ;  /* 0x0000003c03227812 */ /* 0x000fe400078ef800 */
[----:B------:R-:W-:-:S02]  /*00f0*/  LOP3.LUT R5, R33, 0x10, R32, 0xfe, !PT ;  /* 0x0000001021057812 */ /* 0x000fc400078efe20 */
[----:B------:R-:W-:Y:S02]  /*0100*/  ISETP.GE.AND P0, PT, R34, 0x80, PT ;  /* 0x000000802200780c */ /* 0x000fe40003f06270 */
[----:B------:R-:W-:Y:S02]  /*0110*/  LOP3.LUT R21, R33, 0x30, R32, 0xfe, !PT ;  /* 0x0000003021157812 */ /* 0x000fe400078efe20 */
[-C--:B------:R-:W-:Y:S02]  /*0120*/  LEA R17, R5, R34.reuse, 0x7 ;  /* 0x0000002205117211 */ /* 0x080fe400078e38ff */
[----:B------:R-:W-:Y:S02]  /*0130*/  CS2R R4, SRZ ;  /* 0x0000000000047805 */ /* 0x000fe4000001ff00 */
[----:B------:R-:W-:Y:S02]  /*0140*/  LOP3.LUT R19, R33, 0x20, R32, 0xfe, !PT ;  /* 0x0000002021137812 */ /* 0x000fe400078efe20 */
[-C--:B------:R-:W-:Y:S01]  /*0150*/  LEA R21, R21, R34.reuse, 0x7 ;  /* 0x0000002215157211 */ /* 0x080fe200078e38ff */
[----:B--2---:R-:W-:Y:S01]  /*0160*/  IMAD.WIDE R16, R17, 0x4, R28 ;  /* 0x0000000411107825 */ /* 0x004fe200078e021c */
[----:B------:R-:W-:-:S02]  /*0170*/  LEA R19, R19, R34, 0x7 ;  /* 0x0000002213137211 */ /* 0x000fc400078e38ff */
[----:B------:R-:W-:Y:S01]  /*0180*/  CS2R R22, SRZ ;  /* 0x0000000000167805 */ /* 0x000fe2000001ff00 */
[----:B------:R-:W-:Y:S01]  /*0190*/  IMAD.WIDE R24, R21, 0x4, R28 ;  /* 0x0000000415187825 */ /* 0x000fe200078e021c */
[----:B------:R-:W-:Y:S01]  /*01a0*/  CS2R R20, SRZ ;  /* 0x0000000000147805 */ /* 0x000fe2000001ff00 */
[----:B------:R1:W2:Y:S01]  /*01b0*/  @!P0 LDG.E.EL.128 R4, desc[UR6][R16.64] ;  /* 0x0000000610048981 */ /* 0x0002a2000c2e1d00 */
[----:B------:R-:W-:Y:S01]  /*01c0*/  LOP3.LUT R35, R33, R32, RZ, 0xfc, !PT ;  /* 0x0000002021237212 */ /* 0x000fe200078efcff */
[----:B-----5:R-:W-:Y:S01]  /*01d0*/  IMAD.WIDE R36, R34, 0x4, R36 ;  /* 0x0000000422247825 */ /* 0x020fe200078e0224 */
[----:B------:R-:W-:Y:S02]  /*01e0*/  CS2R R8, SRZ ;  /* 0x0000000000087805 */ /* 0x000fe4000001ff00 */
[----:B------:R-:W-:Y:S02]  /*01f0*/  CS2R R10, SRZ ;  /* 0x00000000000a7805 */ /* 0x000fe4000001ff00 */
[----:B------:R-:W-:Y:S01]  /*0200*/  CS2R R12, SRZ ;  /* 0x00000000000c7805 */ /* 0x000fe2000001ff00 */
[----:B------:R-:W-:Y:S01]  /*0210*/  IMAD.WIDE R30, R19, 0x4, R28 ;  /* 0x00000004131e7825 */ /* 0x000fe200078e021c */
[----:B------:R-:W-:-:S02]  /*0220*/  CS2R R14, SRZ ;  /* 0x00000000000e7805 */ /* 0x000fc4000001ff00 */
[----:B------:R-:W-:Y:S02]  /*0230*/  CS2R R18, SRZ ;  /* 0x0000000000127805 */ /* 0x000fe4000001ff00 */
[----:B-1----:R-:W-:Y:S01]  /*0240*/  CS2R R16, SRZ ;  /* 0x0000000000107805 */ /* 0x002fe2000001ff00 */
[----:B0-----:R-:W-:Y:S01]  /*0250*/  IMAD.WIDE R26, R34, 0x4, R26 ;  /* 0x00000004221a7825 */ /* 0x001fe200078e021a */
[----:B------:R-:W-:Y:S01]  /*0260*/  LEA R35, R35, R34, 0x7 ;  /* 0x0000002223237211 */ /* 0x000fe200078e38ff */
[----:B------:R-:W3:Y:S04]  /*0270*/  @!P0 LDG.E.EL.128 R20, desc[UR6][R36.64] ;  /* 0x0000000624148981 */ /* 0x000ee8000c2e1d00 */
[----:B------:R0:W4:Y:S01]  /*0280*/  @!P0 LDG.E.EL.128 R8, desc[UR6][R30.64] ;  /* 0x000000061e088981 */ /* 0x000122000c2e1d00 */
[----:B------:R-:W-:-:S03]  /*0290*/  IMAD.WIDE R28, R35, 0x4, R28 ;  /* 0x00000004231c7825 */ /* 0x000fc600078e021c */
[----:B------:R1:W5:Y:S04]  /*02a0*/  @!P0 LDG.E.EL.128 R12, desc[UR6][R24.64] ;  /* 0x00000006180c8981 */ /* 0x000368000c2e1d00 */
[----:B------:R1:W4:Y:S01]  /*02b0*/  @!P0 LDG.E.EL.128 R16, desc[UR6][R26.64] ;  /* 0x000000061a108981 */ /* 0x000322000c2e1d00 */
[----:B0-----:R-:W0:Y:S01]  /*02c0*/  LDC.64 R30, c[0x0][0x228] ;  /* 0x00008a00ff1e7b82 */ /* 0x001e220000000a00 */
[----:B-1----:R-:W-:Y:S02]  /*02d0*/  CS2R R24, SRZ ;  /* 0x0000000000187805 */ /* 0x002fe4000001ff00 */
[----:B------:R-:W-:-:S06]  /*02e0*/  CS2R R26, SRZ ;  /* 0x00000000001a7805 */ /* 0x000fcc000001ff00 */
[----:B------:R1:W5:Y:S01]  /*02f0*/  @!P0 LDG.E.EL.128 R24, desc[UR6][R28.64] ;  /* 0x000000061c188981 */ /* 0x000362000c2e1d00 */
[----:B0-----:R-:W-:Y:S01]  /*0300*/  IMAD.WIDE R36, R34, 0x4, R30 ;  /* 0x0000000422247825 */ /* 0x001fe200078e021e */
[----:B-1----:R-:W-:Y:S02]  /*0310*/  CS2R R28, SRZ ;  /* 0x00000000001c7805 */ /* 0x002fe4000001ff00 */
[----:B------:R-:W-:-:S06]  /*0320*/  CS2R R30, SRZ ;  /* 0x00000000001e7805 */ /* 0x000fcc000001ff00 */
[----:B------:R0:W5:Y:S01]  /*0330*/  @!P0 LDG.E.EL.128 R28, desc[UR6][R36.64] ;  /* 0x00000006241c8981 */ /* 0x000162000c2e1d00 */
[----:B---3--:R-:W-:Y:S01]  /*0340*/  FADD R35, R20, 0.0010000000474974513054 ;  /* 0x3a83126f14237421 */ /* 0x008fe20000000000 */
[----:B------:R-:W-:Y:S01]  /*0350*/  FADD R22, R22, 0.0010000000474974513054 ;  /* 0x3a83126f16167421 */ /* 0x000fe20000000000 */
[C---:B----4-:R-:W-:Y:S02]  /*0360*/  FADD R20, -R19.reuse, R11 ;  /* 0x0000000b13147221 */ /* 0x050fe40000000100 */
[----:B------:R-:W1:Y:S01]  /*0370*/  MUFU.SQRT R11, R35 ;  /* 0x00000023000b7308 */ /* 0x000e620000002000 */
[C---:B--2---:R-:W-:Y:S01]  /*0380*/  FADD R7, -R19.reuse, R7 ;  /* 0x0000000713077221 */ /* 0x044fe20000000100 */
[C---:B-----5:R-:W-:Y:S01]  /*0390*/  FADD R15, -R19.reuse, R15 ;  /* 0x0000000f130f7221 */ /* 0x060fe20000000100 */
[C---:B------:R-:W-:Y:S01]  /*03a0*/  FADD R6, -R18.reuse, R6 ;  /* 0x0000000612067221 */ /* 0x040fe20000000100 */
[C---:B------:R-:W-:Y:S01]  /*03b0*/  FADD R14, -R18.reuse, R14 ;  /* 0x0000000e120e7221 */ /* 0x040fe20000000100 */
[----:B------:R-:W-:Y:S01]  /*03c0*/  FADD R27, -R19, R27 ;  /* 0x0000001b131b7221 */ /* 0x000fe20000000100 */
[C---:B------:R-:W-:Y:S01]  /*03d0*/  FADD R19, -R18.reuse, R10 ;  /* 0x0000000a12137221 */ /* 0x040fe20000000100 */
[----:B------:R-:W-:Y:S01]  /*03e0*/  FADD R10, R21, 0.0010000000474974513054 ;  /* 0x3a83126f150a7421 */ /* 0x000fe20000000000 */
[----:B------:R-:W-:-:S02]  /*03f0*/  FADD R26, -R18, R26 ;  /* 0x0000001a121a7221 */ /* 0x000fc40000000100 */
[----:B------:R-:W2:Y:S01]  /*0400*/  MUFU.SQRT R18, R22 ;  /* 0x0000001600127308 */ /* 0x000ea20000002000 */
[C---:B-1----:R-:W-:Y:S02]  /*0410*/  FSETP.GT.AND P5, PT, R11.reuse, 8.50705917302346158658e+37, PT ;  /* 0x7e8000000b00780b */ /* 0x042fe40003fa4000 */
[----:B------:R-:W-:-:S05]  /*0420*/  FSETP.GEU.AND P6, PT, R11, 1.175494350822287508e-38, PT ;  /* 0x008000000b00780b */ /* 0x000fca0003fce000 */
[----:B------:R-:W1:Y:S01]  /*0430*/  MUFU.SQRT R10, R10 ;  /* 0x0000000a000a7308 */ /* 0x000e620000002000 */
[----:B------:R-:W-:Y:S01]  /*0440*/  FADD R23, R23, 0.0010000000474974513054 ;  /* 0x3a83126f17177421 */ /* 0x000fe20000000000 */
[C---:B------:R-:W-:Y:S01]  /*0450*/  FADD R5, -R17.reuse, R5 ;  /* 0x0000000511057221 */ /* 0x040fe20000000100 */
[C---:B------:R-:W-:Y:S01]  /*0460*/  FADD R21, -R17.reuse, R9 ;  /* 0x0000000911157221 */ /* 0x040fe20000000100 */
[C---:B------:R-:W-:Y:S01]  /*0470*/  FADD R13, -R17.reuse, R13 ;  /* 0x0000000d110d7221 */ /* 0x040fe20000000100 */
[----:B------:R-:W-:Y:S01]  /*0480*/  FADD R25, -R17, R25 ;  /* 0x0000001911197221 */ /* 0x000fe20000000100 */
[----:B------:R-:W-:Y:S01]  /*0490*/  FADD R17, -R16, R8 ;  /* 0x0000000810117221 */ /* 0x000fe20000000100 */
[----:B------:R-:W-:Y:S01]  /*04a0*/  @P5 FMUL R11, R11, 0.25 ;  /* 0x3e8000000b0b5820 */ /* 0x000fe20000400000 */
[----:B--2---:R-:W-:Y:S01]  /*04b0*/  FSETP.GT.AND P3, PT, R18, 8.50705917302346158658e+37, PT ;  /* 0x7e8000001200780b */ /* 0x004fe20003f64000 */
[----:B------:R-:W2:Y:S01]  /*04c0*/  MUFU.SQRT R8, R23 ;  /* 0x0000001700087308 */ /* 0x000ea20000002000 */
[----:B------:R-:W-:Y:S01]  /*04d0*/  FADD R22, -R16, R12 ;  /* 0x0000000c10167221 */ /* 0x000fe20000000100 */
[----:B------:R-:W-:Y:S01]  /*04e0*/  @!P6 FMUL R11, R11, 16777216 ;  /* 0x4b8000000b0be820 */ /* 0x000fe20000400000 */
[----:B------:R-:W-:Y:S01]  /*04f0*/  HFMA2.MMA R12, -RZ, RZ, 1.625, 0 ;  /* 0x3e800000ff0c7435 */ /* 0x000fe200000001ff */
[----:B-1----:R-:W-:-:S02]  /*0500*/  FSETP.GT.AND P1, PT, R10, 8.50705917302346158658e+37, PT ;  /* 0x7e8000000a00780b */ /* 0x002fc40003f24000 */
[----:B------:R-:W-:Y:S02]  /*0510*/  FSETP.GEU.AND P4, PT, R18, 1.175494350822287508e-38, PT ;  /* 0x008000001200780b */ /* 0x000fe40003f8e000 */
[----:B------:R-:W-:Y:S01]  /*0520*/  FSETP.GEU.AND P2, PT, R10, 1.175494350822287508e-38, PT ;  /* 0x008000000a00780b */ /* 0x000fe20003f4e000 */
[----:B------:R-:W1:Y:S01]  /*0530*/  MUFU.RCP R11, R11 ;  /* 0x0000000b000b7308 */ /* 0x000e620000001000 */
[C---:B------:R-:W-:Y:S01]  /*0540*/  FADD R4, -R16.reuse, R4 ;  /* 0x0000000410047221 */ /* 0x040fe20000000100 */
[----:B0-----:R-:W-:Y:S01]  /*0550*/  FADD R36, -R16, R24 ;  /* 0x0000001810247221 */ /* 0x001fe20000000100 */
[----:B------:R-:W-:Y:S01]  /*0560*/  @P3 FMUL R18, R18, 0.25 ;  /* 0x3e80000012123820 */ /* 0x000fe20000400000 */
[----:B------:R-:W-:Y:S02]  /*0570*/  FSEL R16, R12, 1, P5 ;  /* 0x3f8000000c107808 */ /* 0x000fe40002800000 */
[----:B--2---:R-:W-:Y:S02]  /*0580*/  FSETP.GT.AND P5, PT, R8, 8.50705917302346158658e+37, PT ;  /* 0x7e8000000800780b */ /* 0x004fe40003fa4000 */
[----:B------:R-:W-:Y:S01]  /*0590*/  @P1 FMUL R10, R10, 0.25 ;  /* 0x3e8000000a0a1820 */ /* 0x000fe20000400000 */
[----:B------:R-:W-:Y:S01]  /*05a0*/  FSEL R9, R12, 1, P1 ;  /* 0x3f8000000c097808 */ /* 0x000fe20000800000 */
[----:B------:R-:W-:Y:S01]  /*05b0*/  @!P4 FMUL R18, R18, 16777216 ;  /* 0x4b8000001212c820 */ /* 0x000fe20000400000 */
[----:B------:R-:W-:Y:S01]  /*05c0*/  FSETP.GEU.AND P1, PT, R8, 1.175494350822287508e-38, PT ;  /* 0x008000000800780b */ /* 0x000fe20003f2e000 */
[----:B------:R-:W-:Y:S01]  /*05d0*/  @!P2 FMUL R10, R10, 16777216 ;  /* 0x4b8000000a0aa820 */ /* 0x000fe20000400000 */
[----:B------:R-:W-:Y:S01]  /*05e0*/  @!P6 FMUL R16, R16, 16777216 ;  /* 0x4b8000001010e820 */ /* 0x000fe20000400000 */
[----:B------:R-:W0:Y:S03]  /*05f0*/  MUFU.RCP R35, R18 ;  /* 0x0000001200237308 */ /* 0x000e260000001000 */
[----:B-1----:R-:W-:Y:S01]  /*0600*/  FMUL R11, R11, R16 ;  /* 0x000000100b0b7220 */ /* 0x002fe20000400000 */
[----:B------:R-:W-:-:S04]  /*0610*/  FSEL R16, R12, 1, P3 ;  /* 0x3f8000000c107808 */ /* 0x000fc80001800000 */
[----:B------:R-:W1:Y:S01]  /*0620*/  MUFU.RCP R24, R10 ;  /* 0x0000000a00187308 */ /* 0x000e620000001000 */
[----:B------:R-:W-:Y:S01]  /*0630*/  @P5 FMUL R8, R8, 0.25 ;  /* 0x3e80000008085820 */ /* 0x000fe20000400000 */
[----:B------:R-:W-:Y:S01]  /*0640*/  @!P4 FMUL R16, R16, 16777216 ;  /* 0x4b8000001010c820 */ /* 0x000fe20000400000 */
[----:B------:R-:W-:Y:S02]  /*0650*/  @!P2 FMUL R9, R9, 16777216 ;  /* 0x4b8000000909a820 */ /* 0x000fe40000400000 */
[----:B------:R-:W-:Y:S01]  /*0660*/  @!P1 FMUL R8, R8, 16777216 ;  /* 0x4b80000008089820 */ /* 0x000fe20000400000 */
[----:B0-----:R-:W-:-:S03]  /*0670*/  FMUL R35, R35, R16 ;  /* 0x0000001023237220 */ /* 0x001fc60000400000 */
[----:B------:R0:W2:Y:S01]  /*0680*/  MUFU.RCP R16, R8 ;  /* 0x0000000800107308 */ /* 0x0000a20000001000 */
[----:B-1----:R-:W-:Y:S02]  /*0690*/  FMUL R24, R24, R9 ;  /* 0x0000000918187220 */ /* 0x002fe40000400000 */
[----:B0-----:R-:W0:Y:S01]  /*06a0*/  LDC.64 R8, c[0x0][0x230] ;  /* 0x00008c00ff087b82 */ /* 0x001e220000000a00 */
[----:B------:R-:W-:-:S05]  /*06b0*/  FSEL R23, R12, 1, P5 ;  /* 0x3f8000000c177808 */ /* 0x000fca0002800000 */
[----:B------:R-:W-:Y:S01]  /*06c0*/  @!P1 FMUL R23, R23, 16777216 ;  /* 0x4b80000017179820 */ /* 0x000fe20000400000 */
[----:B------:R-:W-:Y:S01]  /*06d0*/  FMUL R37, R4, R11 ;  /* 0x0000000b04257220 */ /* 0x000fe20000400000 */
[-C--:B------:R-:W-:Y:S02]  /*06e0*/  FMUL R4, R25, R24.reuse ;  /* 0x0000001819047220 */ /* 0x080fe40000400000 */
[----:B--2---:R-:W-:Y:S01]  /*06f0*/  FMUL R16, R16, R23 ;  /* 0x0000001710107220 */ /* 0x004fe20000400000 */
[-C--:B------:R-:W-:Y:S01]  /*0700*/  FMUL R23, R36, R11.reuse ;  /* 0x0000000b24177220 */ /* 0x080fe20000400000 */
[-C--:B------:R-:W-:Y:S01]  /*0710*/  FMUL R18, R5, R24.reuse ;  /* 0x0000001805127220 */ /* 0x080fe20000400000 */
[-C--:B------:R-:W-:Y:S01]  /*0720*/  FMUL R36, R21, R24.reuse ;  /* 0x0000001815247220 */ /* 0x080fe20000400000 */
[----:B------:R-:W-:Y:S01]  /*0730*/  FMUL R13, R13, R24 ;  /* 0x000000180d0d7220 */ /* 0x000fe20000400000 */
[-C--:B------:R-:W-:Y:S01]  /*0740*/  FMUL R17, R17, R11.reuse ;  /* 0x0000000b11117220 */ /* 0x080fe20000400000 */
[----:B------:R-:W-:Y:S01]  /*0750*/  FMUL R22, R22, R11 ;  /* 0x0000000b16167220 */ /* 0x000fe20000400000 */
[----:B------:R-:W-:Y:S01]  /*0760*/  CS2R R10, SRZ ;  /* 0x00000000000a7805 */ /* 0x000fe2000001ff00 */
[----:B0-----:R-:W-:Y:S01]  /*0770*/  IMAD.WIDE R24, R34, 0x4, R8 ;  /* 0x0000000422187825 */ /* 0x001fe200078e0208 */
[----:B------:R-:W-:-:S06]  /*0780*/  CS2R R8, SRZ ;  /* 0x0000000000087805 */ /* 0x000fcc000001ff00 */
[----:B------:R-:W2:Y:S01]  /*0790*/  @!P0 LDG.E.EL.128 R8, desc[UR6][R24.64] ;  /* 0x0000000618088981 */ /* 0x000ea2000c2e1d00 */
[-C--:B------:R-:W-:Y:S01]  /*07a0*/  FMUL R5, R26, R35.reuse ;  /* 0x000000231a057220 */ /* 0x080fe20000400000 */
[----:B------:R-:W-:Y:S01]  /*07b0*/  FMUL R19, R19, R35 ;  /* 0x0000002313137220 */ /* 0x000fe20000400000 */
[----:B------:R-:W-:Y:S01]  /*07c0*/  FMUL R20, R20, R16 ;  /* 0x0000001014147220 */ /* 0x000fe20000400000 */
[----:B------:R-:W0:Y:S01]  /*07d0*/  S2UR UR5, SR_CgaCtaId ;  /* 0x00000000000579c3 */ /* 0x000e220000008800 */
[----:B------:R-:W-:Y:S02]  /*07e0*/  UMOV UR4, 0x400 ;  /* 0x0000040000047882 */ /* 0x000fe40000000000 */
[----:B0-----:R-:W-:Y:S01]  /*07f0*/  UPRMT UR4, UR5, 0x654, UR4 ;  /* 0x0000065405047896 */ /* 0x001fe20008000004 */
[----:B--2---:R-:W-:-:S04]  /*0800*/  FFMA R23, R23, R28, R8 ;  /* 0x0000001c17177223 */ /* 0x004fc80000000008 */
[----:B------:R-:W-:Y:S01]  /*0810*/  FADD R34, RZ, -R23 ;  /* 0x80000017ff227221 */ /* 0x000fe20000000000 */
[----:B------:R-:W-:-:S03]  /*0820*/  FFMA R4, R4, R29, R9 ;  /* 0x0000001d04047223 */ /* 0x000fc60000000009 */
[----:B------:R-:W-:Y:S01]  /*0830*/  FMUL R34, R34, 1.4426950216293334961 ;  /* 0x3fb8aa3b22227820 */ /* 0x000fe20000400000 */
[----:B------:R-:W-:-:S04]  /*0840*/  FADD R21, RZ, -R4 ;  /* 0x80000004ff157221 */ /* 0x000fc80000000000 */
[----:B------:R-:W-:Y:S01]  /*0850*/  FSETP.GEU.AND P0, PT, R34, -126, PT ;  /* 0xc2fc00002200780b */ /* 0x000fe20003f0e000 */
[----:B------:R-:W-:Y:S01]  /*0860*/  FMUL R21, R21, 1.4426950216293334961 ;  /* 0x3fb8aa3b15157820 */ /* 0x000fe20000400000 */
[----:B------:R-:W-:-:S04]  /*0870*/  FFMA R5, R5, R30, R10 ;  /* 0x0000001e05057223 */ /* 0x000fc8000000000a */
[----:B------:R-:W-:Y:S01]  /*0880*/  FSETP.GEU.AND P1, PT, R21, -126, PT ;  /* 0xc2fc00001500780b */ /* 0x000fe20003f2e000 */
[-CC-:B------:R-:W-:Y:S01]  /*0890*/  FFMA R18, R18, R29.reuse, R9.reuse ;  /* 0x0000001d12127223 */ /* 0x180fe20000000009 */
[-CC-:B------:R-:W-:Y:S01]  /*08a0*/  FFMA R36, R36, R29.reuse, R9.reuse ;  /* 0x0000001d24247223 */ /* 0x180fe20000000009 */
[----:B------:R-:W-:Y:S01]  /*08b0*/  FFMA R13, R13, R29, R9 ;  /* 0x0000001d0d0d7223 */ /* 0x000fe20000000009 */
[----:B------:R-:W-:Y:S01]  /*08c0*/  FMUL R9, R6, R35 ;  /* 0x0000002306097220 */ /* 0x000fe20000400000 */
[----:B------:R-:W-:Y:S02]  /*08d0*/  FADD R24, RZ, -R5 ;  /* 0x80000005ff187221 */ /* 0x000fe40000000000 */
[----:B------:R-:W-:Y:S01]  /*08e0*/  @!P0 FMUL R34, R34, 0.5 ;  /* 0x3f00000022228820 */ /* 0x000fe20000400000 */
[----:B------:R-:W-:Y:S01]  /*08f0*/  FMUL R6, R27, R16 ;  /* 0x000000101b067220 */ /* 0x000fe20000400000 */
[-CC-:B------:R-:W-:Y:S01]  /*0900*/  FFMA R37, R37, R28.reuse, R8.reuse ;  /* 0x0000001c25257223 */ /* 0x180fe20000000008 */
[-CC-:B------:R-:W-:Y:S01]  /*0910*/  FFMA R17, R17, R28.reuse, R8.reuse ;  /* 0x0000001c11117223 */ /* 0x180fe20000000008 */
[----:B------:R-:W-:-:S02]  /*0920*/  FFMA R22, R22, R28, R8 ;  /* 0x0000001c16167223 */ /* 0x000fc40000000008 */
[----:B------:R-:W0:Y:S01]  /*0930*/  MUFU.EX2 R8, R34 ;  /* 0x0000002200087308 */ /* 0x000e220000000800 */
[----:B------:R-:W-:Y:S01]  /*0940*/  FMUL R24, R24, 1.4426950216293334961 ;  /* 0x3fb8aa3b18187820 */ /* 0x000fe20000400000 */
[----:B------:R-:W-:Y:S01]  /*0950*/  FFMA R6, R6, R31, R11 ;  /* 0x0000001f06067223 */ /* 0x000fe2000000000b */
[----:B------:R-:W-:-:S03]  /*0960*/  @!P1 FMUL R21, R21, 0.5 ;  /* 0x3f00000015159820 */ /* 0x000fc60000400000 */
[----:B------:R-:W-:Y:S01]  /*0970*/  FADD R25, RZ, -R6 ;  /* 0x80000006ff197221 */ /* 0x000fe20000000000 */
[----:B------:R-:W-:Y:S02]  /*0980*/  FSETP.GEU.AND P2, PT, R24, -126, PT ;  /* 0xc2fc00001800780b */ /* 0x000fe40003f4e000 */
[----:B------:R-:W1:Y:S01]  /*0990*/  MUFU.EX2 R21, R21 ;  /* 0x0000001500157308 */ /* 0x000e620000000800 */
[----:B------:R-:W-:Y:S01]  /*09a0*/  FMUL R25, R25, 1.4426950216293334961 ;  /* 0x3fb8aa3b19197820 */ /* 0x000fe20000400000 */
[----:B0-----:R-:W-:-:S04]  /*09b0*/  @!P0 FMUL R8, R8, R8 ;  /* 0x0000000808088220 */ /* 0x001fc80000400000 */
[----:B------:R-:W-:Y:S01]  /*09c0*/  FSETP.GEU.AND P3, PT, R25, -126, PT ;  /* 0xc2fc00001900780b */ /* 0x000fe20003f6e000 */
[----:B------:R-:W-:-:S04]  /*09d0*/  FADD R26, R8, 1 ;  /* 0x3f800000081a7421 */ /* 0x000fc80000000000 */
[----:B------:R-:W-:Y:S01]  /*09e0*/  @!P2 FMUL R24, R24, 0.5 ;  /* 0x3f0000001818a820 */ /* 0x000fe20000400000 */
[----:B------:R-:W0:Y:S01]  /*09f0*/  S2R R8, SR_TID.X ;  /* 0x0000000000087919 */ /* 0x000e220000002100 */
[----:B------:R-:W-:Y:S01]  /*0a00*/  FMUL R35, R14, R35 ;  /* 0x000000230e237220 */ /* 0x000fe20000400000 */
[----:B------:R-:W-:Y:S01]  /*0a10*/  FSETP.GT.AND P0, PT, R26, 8.50705917302346158658e+37, PT ;  /* 0x7e8000001a00780b */ /* 0x000fe20003f04000 */
[----:B-1----:R-:W-:Y:S02]  /*0a20*/  @!P1 FMUL R21, R21, R21 ;  /* 0x0000001515159220 */ /* 0x002fe40000400000 */
[----:B------:R-:W1:Y:S01]  /*0a30*/  MUFU.EX2 R24, R24 ;  /* 0x0000001800187308 */ /* 0x000e620000000800 */
[-C--:B------:R-:W-:Y:S01]  /*0a40*/  FMUL R14, R7, R16.reuse ;  /* 0x00000010070e7220 */ /* 0x080fe20000400000 */
[----:B------:R-:W-:Y:S01]  /*0a50*/  @!P3 FMUL R25, R25, 0.5 ;  /* 0x3f0000001919b820 */ /* 0x000fe20000400000 */
[----:B------:R-:W-:Y:S01]  /*0a60*/  FMUL R16, R15, R16 ;  /* 0x000000100f107220 */ /* 0x000fe20000400000 */
[----:B------:R-:W-:-:S04]  /*0a70*/  FADD R15, R21, 1 ;  /* 0x3f800000150f7421 */ /* 0x000fc80000000000 */
[----:B------:R-:W2:Y:S02]  /*0a80*/  MUFU.EX2 R21, R25 ;  /* 0x0000001900157308 */ /* 0x000ea40000000800 */
[----:B------:R-:W-:Y:S01]  /*0a90*/  @P0 FMUL R26, R26, 0.25 ;  /* 0x3e8000001a1a0820 */ /* 0x000fe20000400000 */
[----:B-1----:R-:W-:-:S05]  /*0aa0*/  @!P2 FMUL R24, R24, R24 ;  /* 0x000000181818a220 */ /* 0x002fca0000400000 */
[----:B------:R-:W1:Y:S01]  /*0ab0*/  MUFU.RCP R26, R26 ;  /* 0x0000001a001a7308 */ /* 0x000e620000001000 */
[----:B------:R-:W-:Y:S01]  /*0ac0*/  FADD R28, R24, 1 ;  /* 0x3f800000181c7421 */ /* 0x000fe20000000000 */
[-CC-:B------:R-:W-:Y:S01]  /*0ad0*/  FFMA R7, R9, R30.reuse, R10.reuse ;  /* 0x0000001e09077223 */ /* 0x180fe2000000000a */
[-CC-:B------:R-:W-:Y:S01]  /*0ae0*/  FFMA R9, R19, R30.reuse, R10.reuse ;  /* 0x0000001e13097223 */ /* 0x180fe2000000000a */
[----:B--2---:R-:W-:Y:S01]  /*0af0*/  @!P3 FMUL R21, R21, R21 ;  /* 0x000000151515b220 */ /* 0x004fe20000400000 */
[----:B------:R-:W-:Y:S01]  /*0b00*/  FSEL R19, R12, 1, P0 ;  /* 0x3f8000000c137808 */ /* 0x000fe20000000000 */
[----:B------:R-:W-:Y:S01]  /*0b10*/  FFMA R30, R35, R30, R10 ;  /* 0x0000001e231e7223 */ /* 0x000fe2000000000a */
[----:B------:R-:W-:Y:S01]  /*0b20*/  FSETP.GT.AND P0, PT, R28, 8.50705917302346158658e+37, PT ;  /* 0x7e8000001c00780b */ /* 0x000fe20003f04000 */
[-CC-:B------:R-:W-:Y:S01]  /*0b30*/  FFMA R14, R14, R31.reuse, R11.reuse ;  /* 0x0000001f0e0e7223 */ /* 0x180fe2000000000b */
[-CC-:B------:R-:W-:Y:S01]  /*0b40*/  FFMA R10, R20, R31.reuse, R11.reuse ;  /* 0x0000001f140a7223 */ /* 0x180fe2000000000b */
[----:B------:R-:W-:Y:S01]  /*0b50*/  FADD R21, R21, 1 ;  /* 0x3f80000015157421 */ /* 0x000fe20000000000 */
[----:B------:R-:W-:Y:S01]  /*0b60*/  FFMA R11, R16, R31, R11 ;  /* 0x0000001f100b7223 */ /* 0x000fe2000000000b */
[----:B------:R-:W-:-:S02]  /*0b70*/  FSETP.GT.AND P1, PT, R15, 8.50705917302346158658e+37, PT ;  /* 0x7e8000000f00780b */ /* 0x000fc40003f24000 */
[----:B0-----:R-:W-:Y:S02]  /*0b80*/  SHF.R.U32.HI R27, RZ, 0x4, R8 ;  /* 0x00000004ff1b7819 */ /* 0x001fe40000011608 */
[----:B------:R-:W-:Y:S02]  /*0b90*/  SHF.L.U32 R16, R8, 0x8, RZ ;  /* 0x0000000808107819 */ /* 0x000fe400000006ff */
[----:B------:R-:W-:Y:S02]  /*0ba0*/  FSETP.GT.AND P2, PT, R21, 8.50705917302346158658e+37, PT ;  /* 0x7e8000001500780b */ /* 0x000fe40003f44000 */
[----:B------:R-:W-:Y:S02]  /*0bb0*/  SGXT.U32 R27, R27, 0x4 ;  /* 0x000000041b1b781a */ /* 0x000fe40000000000 */
[----:B------:R-:W-:Y:S01]  /*0bc0*/  LOP3.LUT R16, R16, 0xf00, RZ, 0xc0, !PT ;  /* 0x00000f0010107812 */ /* 0x000fe200078ec0ff */
[----:B-1----:R-:W-:Y:S01]  /*0bd0*/  FMUL R26, R26, R19 ;  /* 0x000000131a1a7220 */ /* 0x002fe20000400000 */
[----:B------:R-:W-:-:S02]  /*0be0*/  @P0 FMUL R28, R28, 0.25 ;  /* 0x3e8000001c1c0820 */ /* 0x000fc40000400000 */
[C---:B------:R-:W-:Y:S02]  /*0bf0*/  LOP3.LUT R24, R16.reuse, R27, RZ, 0xfc, !PT ;  /* 0x0000001b10187212 */ /* 0x040fe400078efcff */
[C---:B------:R-:W-:Y:S02]  /*0c00*/  LEA.HI R19, R16.reuse, UR4, RZ, 0x1e ;  /* 0x0000000410137c11 */ /* 0x040fe4000f8ff0ff */
[----:B------:R-:W-:Y:S01]  /*0c10*/  LOP3.LUT R25, R16, 0x40, RZ, 0xfc, !PT ;  /* 0x0000004010197812 */ /* 0x000fe200078efcff */
[----:B------:R-:W-:Y:S01]  /*0c20*/  @P1 FMUL R15, R15, 0.25 ;  /* 0x3e8000000f0f1820 */ /* 0x000fe20000400000 */
[----:B------:R-:W-:Y:S02]  /*0c30*/  LEA R20, R24, R19, 0x2 ;  /* 0x0000001318147211 */ /* 0x000fe400078e10ff */
[----:B------:R-:W-:Y:S02]  /*0c40*/  LOP3.LUT R29, R16, 0x80, RZ, 0xfc, !PT ;  /* 0x00000080101d7812 */ /* 0x000fe400078efcff */
[----:B------:R-:W-:-:S02]  /*0c50*/  LEA.HI R19, R25, UR4, RZ, 0x1e ;  /* 0x0000000419137c11 */ /* 0x000fc4000f8ff0ff */
[----:B------:R-:W-:Y:S01]  /*0c60*/  LOP3.LUT R16, R16, 0xc0, RZ, 0xfc, !PT ;  /* 0x000000c010107812 */ /* 0x000fe200078efcff */
[----:B------:R-:W0:Y:S01]  /*0c70*/  MUFU.RCP R25, R28 ;  /* 0x0000001c00197308 */ /* 0x000e220000001000 */
[----:B------:R-:W-:Y:S01]  /*0c80*/  @P2 FMUL R21, R21, 0.25 ;  /* 0x3e80000015152820 */ /* 0x000fe20000400000 */
[----:B------:R-:W-:Y:S02]  /*0c90*/  LEA.HI R29, R29, UR4, RZ, 0x1e ;  /* 0x000000041d1d7c11 */ /* 0x000fe4000f8ff0ff */
[----:B------:R-:W-:-:S04]  /*0ca0*/  LEA.HI R31, R16, UR4, RZ, 0x1e ;  /* 0x00000004101f7c11 */ /* 0x000fc8000f8ff0ff */
[----:B------:R1:W2:Y:S01]  /*0cb0*/  MUFU.RCP R27, R15 ;  /* 0x0000000f001b7308 */ /* 0x0002a20000001000 */
[C---:B------:R-:W-:Y:S01]  /*0cc0*/  LEA R19, R24.reuse, R19, 0x2 ;  /* 0x0000001318137211 */ /* 0x040fe200078e10ff */
[----:B------:R-:W-:Y:S01]  /*0cd0*/  FMUL R23, R23, R26 ;  /* 0x0000001a17177220 */ /* 0x000fe20000400000 */
[----:B------:R-:W-:Y:S02]  /*0ce0*/  LEA R16, R24, R29, 0x2 ;  /* 0x0000001d18107211 */ /* 0x000fe400078e10ff */
[----:B------:R-:W-:-:S03]  /*0cf0*/  FSEL R26, R12, 1, P0 ;  /* 0x3f8000000c1a7808 */ /* 0x000fc60000000000 */
[----:B------:R-:W3:Y:S01]  /*0d00*/  MUFU.RCP R21, R21 ;  /* 0x0000001500157308 */ /* 0x000ee20000001000 */
[----:B-1----:R-:W-:Y:S01]  /*0d10*/  LEA R15, R24, R31, 0x2 ;  /* 0x0000001f180f7211 */ /* 0x002fe200078e10ff */
[----:B------:R-:W-:Y:S01]  /*0d20*/  FADD R24, RZ, -R37 ;  /* 0x80000025ff187221 */ /* 0x000fe20000000000 */
[----:B------:R-:W-:Y:S01]  /*0d30*/  FSEL R34, R12, 1, P1 ;  /* 0x3f8000000c227808 */ /* 0x000fe20000800000 */
[----:B0-----:R-:W-:Y:S02]  /*0d40*/  FMUL R26, R25, R26 ;  /* 0x0000001a191a7220 */ /* 0x001fe40000400000 */
[----:B------:R-:W-:Y:S01]  /*0d50*/  FMUL R24, R24, 1.4426950216293334961 ;  /* 0x3fb8aa3b18187820 */ /* 0x000fe20000400000 */
[----:B------:R-:W-:Y:S01]  /*0d60*/  FADD R25, RZ, -R18 ;  /* 0x80000012ff197221 */ /* 0x000fe20000000000 */
[----:B--2---:R-:W-:Y:S01]  /*0d70*/  FMUL R27, R27, R34 ;  /* 0x000000221b1b7220 */ /* 0x004fe20000400000 */
[----:B------:R-:W-:Y:S01]  /*0d80*/  FSEL R28, R12, 1, P2 ;  /* 0x3f8000000c1c7808 */ /* 0x000fe20001000000 */
[----:B------:R-:W-:Y:S01]  /*0d90*/  FMUL R5, R5, R26 ;  /* 0x0000001a05057220 */ /* 0x000fe20000400000 */
[----:B------:R-:W-:Y:S01]  /*0da0*/  FSETP.GEU.AND P0, PT, R24, -126, PT ;  /* 0xc2fc00001800780b */ /* 0x000fe20003f0e000 */
[----:B------:R-:W-:Y:S01]  /*0db0*/  FADD R26, RZ, -R7 ;  /* 0x80000007ff1a7221 */ /* 0x000fe20000000000 */
[----:B------:R-:W-:Y:S01]  /*0dc0*/  FMUL R4, R4, R27 ;  /* 0x0000001b04047220 */ /* 0x000fe20000400000 */
[----:B------:R-:W-:Y:S01]  /*0dd0*/  FMUL R25, R25, 1.4426950216293334961 ;  /* 0x3fb8aa3b19197820 */ /* 0x000fe20000400000 */
[----:B---3--:R-:W-:Y:S01]  /*0de0*/  FMUL R27, R21, R28 ;  /* 0x0000001c151b7220 */ /* 0x008fe20000400000 */
[----:B------:R-:W-:Y:S01]  /*0df0*/  FMUL R26, R26, 1.4426950216293334961 ;  /* 0x3fb8aa3b1a1a7820 */ /* 0x000fe20000400000 */
[----:B------:R-:W-:-:S02]  /*0e00*/  FADD R21, RZ, -R14 ;  /* 0x8000000eff157221 */ /* 0x000fc40000000000 */
[----:B------:R-:W-:Y:S02]  /*0e10*/  FSETP.GEU.AND P4, PT, R25, -126, PT ;  /* 0xc2fc00001900780b */ /* 0x000fe40003f8e000 */
[----:B------:R-:W-:Y:S01]  /*0e20*/  FMUL R21, R21, 1.4426950216293334961 ;  /* 0x3fb8aa3b15157820 */ /* 0x000fe20000400000 */
[----:B------:R-:W-:Y:S01]  /*0e30*/  FSETP.GEU.AND P5, PT, R26, -126, PT ;  /* 0xc2fc00001a00780b */ /* 0x000fe20003fae000 */
[----:B------:R-:W-:Y:S01]  /*0e40*/  FMUL R6, R6, R27 ;  /* 0x0000001b06067220 */ /* 0x000fe20000400000 */
[----:B------:R-:W-:Y:S01]  /*0e50*/  @!P0 FMUL R24, R24, 0.5 ;  /* 0x3f00000018188820 */ /* 0x000fe20000400000 */
[----:B------:R-:W-:Y:S01]  /*0e60*/  FADD R27, RZ, -R17 ;  /* 0x80000011ff1b7221 */ /* 0x000fe20000000000 */
[----:B------:R-:W-:Y:S01]  /*0e70*/  FSETP.GEU.AND P1, PT, R21, -126, PT ;  /* 0xc2fc00001500780b */ /* 0x000fe20003f2e000 */
[----:B------:R-:W-:Y:S02]  /*0e80*/  FADD R28, RZ, -R36 ;  /* 0x80000024ff1c7221 */ /* 0x000fe40000000000 */
[----:B------:R-:W-:Y:S01]  /*0e90*/  FMUL R29, R27, 1.4426950216293334961 ;  /* 0x3fb8aa3b1b1d7820 */ /* 0x000fe20000400000 */
[----:B------:R-:W0:Y:S02]  /*0ea0*/  MUFU.EX2 R24, R24 ;  /* 0x0000001800187308 */ /* 0x000e240000000800 */
[----:B------:R-:W-:Y:S01]  /*0eb0*/  @!P4 FMUL R25, R25, 0.5 ;  /* 0x3f0000001919c820 */ /* 0x000fe20000400000 */
[----:B------:R-:W-:Y:S01]  /*0ec0*/  FMUL R28, R28, 1.4426950216293334961 ;  /* 0x3fb8aa3b1c1c7820 */ /* 0x000fe20000400000 */
[----:B------:R-:W-:Y:S01]  /*0ed0*/  FSETP.GEU.AND P2, PT, R29, -126, PT ;  /* 0xc2fc00001d00780b */ /* 0x000fe20003f4e000 */
[----:B------:R-:W-:-:S03]  /*0ee0*/  @!P5 FMUL R26, R26, 0.5 ;  /* 0x3f0000001a1ad820 */ /* 0x000fc60000400000 */
[----:B------:R-:W1:Y:S01]  /*0ef0*/  MUFU.EX2 R25, R25 ;  /* 0x0000001900197308 */ /* 0x000e620000000800 */
[----:B------:R-:W-:Y:S01]  /*0f00*/  @!P1 FMUL R21, R21, 0.5 ;  /* 0x3f00000015159820 */ /* 0x000fe20000400000 */
[----:B------:R-:W-:-:S06]  /*0f10*/  FSETP.GEU.AND P3, PT, R28, -126, PT ;  /* 0xc2fc00001c00780b */ /* 0x000fcc0003f6e000 */
[----:B------:R-:W2:Y:S01]  /*0f20*/  MUFU.EX2 R26, R26 ;  /* 0x0000001a001a7308 */ /* 0x000ea20000000800 */
[----:B0-----:R-:W-:Y:S01]  /*0f30*/  @!P0 FMUL R24, R24, R24 ;  /* 0x0000001818188220 */ /* 0x001fe20000400000 */
[----:B------:R-:W-:-:S06]  /*0f40*/  @!P2 FMUL R29, R29, 0.5 ;  /* 0x3f0000001d1da820 */ /* 0x000fcc0000400000 */
[----:B------:R-:W0:Y:S01]  /*0f50*/  MUFU.EX2 R21, R21 ;  /* 0x0000001500157308 */ /* 0x000e220000000800 */
[----:B------:R-:W-:Y:S01]  /*0f60*/  FADD R27, R24, 1 ;  /* 0x3f800000181b7421 */ /* 0x000fe20000000000 */
[----:B------:R-:W-:Y:S01]  /*0f70*/  @!P3 FMUL R28, R28, 0.5 ;  /* 0x3f0000001c1cb820 */ /* 0x000fe20000400000 */
[----:B-1----:R-:W-:-:S05]  /*0f80*/  @!P4 FMUL R25, R25, R25 ;  /* 0x000000191919c220 */ /* 0x002fca0000400000 */
[----:B------:R-:W1:Y:S01]  /*0f90*/  MUFU.EX2 R24, R29 ;  /* 0x0000001d00187308 */ /* 0x000e620000000800 */
[----:B------:R-:W-:Y:S01]  /*0fa0*/  FSETP.GT.AND P4, PT, R27, 8.50705917302346158658e+37, PT ;  /* 0x7e8000001b00780b */ /* 0x000fe20003f84000 */
[----:B--2---:R-:W-:Y:S01]  /*0fb0*/  @!P5 FMUL R26, R26, R26 ;  /* 0x0000001a1a1ad220 */ /* 0x004fe20000400000 */
[----:B------:R-:W-:-:S03]  /*0fc0*/  FADD R25, R25, 1 ;  /* 0x3f80000019197421 */ /* 0x000fc60000000000 */
[----:B------:R-:W-:Y:S01]  /*0fd0*/  FADD R26, R26, 1 ;  /* 0x3f8000001a1a7421 */ /* 0x000fe20000000000 */
[----:B0-----:R-:W-:Y:S01]  /*0fe0*/  @!P1 FMUL R21, R21, R21 ;  /* 0x0000001515159220 */ /* 0x001fe20000400000 */
[----:B------:R-:W0:Y:S01]  /*0ff0*/  MUFU.EX2 R28, R28 ;  /* 0x0000001c001c7308 */ /* 0x000e220000000800 */
[----:B------:R-:W-:Y:S02]  /*1000*/  FSETP.GT.AND P0, PT, R25, 8.50705917302346158658e+37, PT ;  /* 0x7e8000001900780b */ /* 0x000fe40003f04000 */
[----:B------:R-:W-:Y:S01]  /*1010*/  FADD R21, R21, 1 ;  /* 0x3f80000015157421 */ /* 0x000fe20000000000 */
[----:B------:R-:W-:Y:S01]  /*1020*/  FSETP.GT.AND P1, PT, R26, 8.50705917302346158658e+37, PT ;  /* 0x7e8000001a00780b */ /* 0x000fe20003f24000 */
[----:B-1----:R-:W-:Y:S01]  /*1030*/  @!P2 FMUL R24, R24, R24 ;  /* 0x000000181818a220 */ /* 0x002fe20000400000 */
[----:B------:R-:W-:Y:S02]  /*1040*/  @P4 FMUL R27, R27, 0.25 ;  /* 0x3e8000001b1b4820 */ /* 0x000fe40000400000 */
[----:B------:R-:W-:Y:S01]  /*1050*/  FSETP.GT.AND P2, PT, R21, 8.50705917302346158658e+37, PT ;  /* 0x7e8000001500780b */ /* 0x000fe20003f44000 */
[----:B------:R-:W-:-:S03]  /*1060*/  FADD R29, R24, 1 ;  /* 0x3f800000181d7421 */ /* 0x000fc60000000000 */
[----:B------:R-:W1:Y:S01]  /*1070*/  MUFU.RCP R27, R27 ;  /* 0x0000001b001b7308 */ /* 0x000e620000001000 */
[----:B0-----:R-:W-:Y:S01]  /*1080*/  @!P3 FMUL R28, R28, R28 ;  /* 0x0000001c1c1cb220 */ /* 0x001fe20000400000 */
[----:B------:R-:W-:Y:S01]  /*1090*/  FSETP.GT.AND P3, PT, R29, 8.50705917302346158658e+37, PT ;  /* 0x7e8000001d00780b */ /* 0x000fe20003f64000 */
[----:B------:R-:W-:Y:S02]  /*10a0*/  @P0 FMUL R25, R25, 0.25 ;  /* 0x3e80000019190820 */ /* 0x000fe40000400000 */
[----:B------:R-:W-:Y:S01]  /*10b0*/  @P1 FMUL R26, R26, 0.25 ;  /* 0x3e8000001a1a1820 */ /* 0x000fe20000400000 */
[----:B------:R-:W-:-:S03]  /*10c0*/  FSEL R24, R12, 1, P4 ;  /* 0x3f8000000c187808 */ /* 0x000fc60002000000 */
[----:B------:R-:W-:Y:S01]  /*10d0*/  @P2 FMUL R21, R21, 0.25 ;  /* 0x3e80000015152820 */ /* 0x000fe20000400000 */
[----:B------:R-:W0:Y:S08]  /*10e0*/  MUFU.RCP R25, R25 ;  /* 0x0000001900197308 */ /* 0x000e300000001000 */
[----:B------:R-:W2:Y:S01]  /*10f0*/  MUFU.RCP R26, R26 ;  /* 0x0000001a001a7308 */ /* 0x000ea20000001000 */
[----:B------:R-:W-:Y:S01]  /*1100*/  @P3 FMUL R29, R29, 0.25 ;  /* 0x3e8000001d1d3820 */ /* 0x000fe20000400000 */
[----:B-1----:R-:W-:Y:S01]  /*1110*/  FMUL R34, R27, R24 ;  /* 0x000000181b227220 */ /* 0x002fe20000400000 */
[----:B------:R-:W-:Y:S01]  /*1120*/  FADD R24, R28, 1 ;  /* 0x3f8000001c187421 */ /* 0x000fe20000000000 */
[----:B------:R-:W-:-:S04]  /*1130*/  FSEL R28, R12, 1, P0 ;  /* 0x3f8000000c1c7808 */ /* 0x000fc80000000000 */
[----:B------:R-:W1:Y:S01]  /*1140*/  MUFU.RCP R21, R21 ;  /* 0x0000001500157308 */ /* 0x000e620000001000 */
[C---:B------:R-:W-:Y:S01]  /*1150*/  FSEL R27, R12.reuse, 1, P1 ;  /* 0x3f8000000c1b7808 */ /* 0x040fe20000800000 */
[----:B0-----:R-:W-:Y:S01]  /*1160*/  FMUL R25, R25, R28 ;  /* 0x0000001c19197220 */ /* 0x001fe20000400000 */
[----:B------:R-:W-:-:S05]  /*1170*/  FSEL R28, R12, 1, P2 ;  /* 0x3f8000000c1c7808 */ /* 0x000fca0001000000 */
[----:B------:R-:W0:Y:S01]  /*1180*/  MUFU.RCP R29, R29 ;  /* 0x0000001d001d7308 */ /* 0x000e220000001000 */
[----:B--2---:R-:W-:Y:S01]  /*1190*/  FMUL R26, R26, R27 ;  /* 0x0000001b1a1a7220 */ /* 0x004fe20000400000 */
[----:B------:R-:W-:-:S03]  /*11a0*/  FMUL R18, R18, R25 ;  /* 0x0000001912127220 */ /* 0x000fc60000400000 */
[----:B------:R-:W-:Y:S01]  /*11b0*/  FMUL R7, R7, R26 ;  /* 0x0000001a07077220 */ /* 0x000fe20000400000 */
[----:B------:R-:W-:Y:S01]  /*11c0*/  FSEL R26, R12, 1, P3 ;  /* 0x3f8000000c1a7808 */ /* 0x000fe20001800000 */
[----:B-1----:R-:W-:Y:S01]  /*11d0*/  FMUL R25, R21, R28 ;  /* 0x0000001c15197220 */ /* 0x002fe20000400000 */
[----:B------:R-:W-:Y:S01]  /*11e0*/  FADD R28, RZ, -R22 ;  /* 0x80000016ff1c7221 */ /* 0x000fe20000000000 */
[----:B------:R-:W-:-:S03]  /*11f0*/  FMUL R37, R37, R34 ;  /* 0x0000002225257220 */ /* 0x000fc60000400000 */
[----:B------:R-:W-:Y:S01]  /*1200*/  FMUL R28, R28, 1.4426950216293334961 ;  /* 0x3fb8aa3b1c1c7820 */ /* 0x000fe20000400000 */
[----:B0-----:R-:W-:Y:S01]  /*1210*/  FMUL R34, R29, R26 ;  /* 0x0000001a1d227220 */ /* 0x001fe20000400000 */
[----:B------:R-:W-:-:S03]  /*1220*/  FADD R26, RZ, -R13 ;  /* 0x8000000dff1a7221 */ /* 0x000fc60000000000 */
[----:B------:R-:W-:Y:S01]  /*1230*/  FSETP.GEU.AND P1, PT, R28, -126, PT ;  /* 0xc2fc00001c00780b */ /* 0x000fe20003f2e000 */
[----:B------:R-:W-:Y:S01]  /*1240*/  FMUL R21, R17, R34 ;  /* 0x0000002211157220 */ /* 0x000fe20000400000 */
[----:B------:R-:W-:Y:S01]  /*1250*/  FMUL R17, R26, 1.4426950216293334961 ;  /* 0x3fb8aa3b1a117820 */ /* 0x000fe20000400000 */
[----:B------:R-:W-:Y:S01]  /*1260*/  FADD R26, RZ, -R30 ;  /* 0x8000001eff1a7221 */ /* 0x000fe20000000000 */
[----:B------:R-:W-:Y:S01]  /*1270*/  FSETP.GT.AND P4, PT, R24, 8.50705917302346158658e+37, PT ;  /* 0x7e8000001800780b */ /* 0x000fe20003f84000 */
[----:B------:R-:W-:Y:S02]  /*1280*/  FADD R27, RZ, -R9 ;  /* 0x80000009ff1b7221 */ /* 0x000fe40000000000 */
[----:B------:R-:W-:Y:S01]  /*1290*/  FSETP.GEU.AND P5, PT, R17, -126, PT ;  /* 0xc2fc00001100780b */ /* 0x000fe20003fae000 */
[----:B------:R-:W-:Y:S01]  /*12a0*/  FMUL R26, R26, 1.4426950216293334961 ;  /* 0x3fb8aa3b1a1a7820 */ /* 0x000fe20000400000 */
[----:B------:R-:W-:Y:S01]  /*12b0*/  FADD R29, RZ, -R10 ;  /* 0x8000000aff1d7221 */ /* 0x000fe20000000000 */
[----:B------:R-:W-:Y:S01]  /*12c0*/  FMUL R27, R27, 1.4426950216293334961 ;  /* 0x3fb8aa3b1b1b7820 */ /* 0x000fe20000400000 */
[----:B------:R-:W-:-:S02]  /*12d0*/  FADD R31, RZ, -R11 ;  /* 0x8000000bff1f7221 */ /* 0x000fc40000000000 */
[----:B------:R-:W-:Y:S01]  /*12e0*/  @!P1 FMUL R28, R28, 0.5 ;  /* 0x3f0000001c1c9820 */ /* 0x000fe20000400000 */
[----:B------:R-:W-:Y:S01]  /*12f0*/  FSETP.GEU.AND P2, PT, R26, -126, PT ;  /* 0xc2fc00001a00780b */ /* 0x000fe20003f4e000 */
[----:B------:R-:W-:Y:S01]  /*1300*/  FMUL R29, R29, 1.4426950216293334961 ;  /* 0x3fb8aa3b1d1d7820 */ /* 0x000fe20000400000 */
[----:B------:R-:W-:Y:S01]  /*1310*/  FSETP.GEU.AND P0, PT, R27, -126, PT ;  /* 0xc2fc00001b00780b */ /* 0x000fe20003f0e000 */
[----:B------:R-:W-:Y:S02]  /*1320*/  FMUL R31, R31, 1.4426950216293334961 ;  /* 0x3fb8aa3b1f1f7820 */ /* 0x000fe40000400000 */
[----:B------:R-:W0:Y:S01]  /*1330*/  MUFU.EX2 R28, R28 ;  /* 0x0000001c001c7308 */ /* 0x000e220000000800 */
[----:B------:R-:W-:Y:S01]  /*1340*/  FSETP.GEU.AND P3, PT, R29, -126, PT ;  /* 0xc2fc00001d00780b */ /* 0x000fe20003f6e000 */
[----:B------:R-:W-:Y:S01]  /*1350*/  @!P5 FMUL R17, R17, 0.5 ;  /* 0x3f0000001111d820 */ /* 0x000fe20000400000 */
[----:B------:R-:W-:Y:S01]  /*1360*/  @P4 FMUL R24, R24, 0.25 ;  /* 0x3e80000018184820 */ /* 0x000fe20000400000 */
[----:B------:R-:W-:-:S02]  /*1370*/  FSEL R34, R12, 1, P4 ;  /* 0x3f8000000c227808 */ /* 0x000fc40002000000 */
[----:B------:R-:W-:Y:S02]  /*1380*/  FSETP.GEU.AND P4, PT, R31, -126, PT ;  /* 0xc2fc00001f00780b */ /* 0x000fe40003f8e000 */
[----:B------:R-:W1:Y:S01]  /*1390*/  MUFU.EX2 R17, R17 ;  /* 0x0000001100117308 */ /* 0x000e620000000800 */
[----:B------:R-:W-:Y:S01]  /*13a0*/  @!P2 FMUL R26, R26, 0.5 ;  /* 0x3f0000001a1aa820 */ /* 0x000fe20000400000 */
[----:B------:R-:W-:-:S04]  /*13b0*/  @!P0 FMUL R27, R27, 0.5 ;  /* 0x3f0000001b1b8820 */ /* 0x000fc80000400000 */
[----:B------:R-:W-:Y:S02]  /*13c0*/  @!P3 FMUL R29, R29, 0.5 ;  /* 0x3f0000001d1db820 */ /* 0x000fe40000400000 */
[----:B------:R-:W2:Y:S01]  /*13d0*/  MUFU.EX2 R26, R26 ;  /* 0x0000001a001a7308 */ /* 0x000ea20000000800 */
[----:B0-----:R-:W-:Y:S02]  /*13e0*/  @!P1 FMUL R28, R28, R28 ;  /* 0x0000001c1c1c9220 */ /* 0x001fe40000400000 */
[----:B------:R-:W-:Y:S01]  /*13f0*/  @!P4 FMUL R31, R31, 0.5 ;  /* 0x3f0000001f1fc820 */ /* 0x000fe20000400000 */
[----:B------:R-:W-:Y:S01]  /*1400*/  FMUL R14, R14, R25 ;  /* 0x000000190e0e7220 */ /* 0x000fe20000400000 */
[----:B------:R-:W-:-:S03]  /*1410*/  FADD R28, R28, 1 ;  /* 0x3f8000001c1c7421 */ /* 0x000fc60000000000 */
[----:B------:R-:W0:Y:S01]  /*1420*/  MUFU.EX2 R27, R27 ;  /* 0x0000001b001b7308 */ /* 0x000e220000000800 */
[----:B-1----:R-:W-:Y:S01]  /*1430*/  @!P5 FMUL R17, R17, R17 ;  /* 0x000000111111d220 */ /* 0x002fe20000400000 */
[----:B------:R-:W-:-:S06]  /*1440*/  FSETP.GT.AND P1, PT, R28, 8.50705917302346158658e+37, PT ;  /* 0x7e8000001c00780b */ /* 0x000fcc0003f24000 */
[----:B------:R-:W1:Y:S01]  /*1450*/  MUFU.EX2 R29, R29 ;  /* 0x0000001d001d7308 */ /* 0x000e620000000800 */
[----:B------:R-:W-:-:S07]  /*1460*/  FADD R17, R17, 1 ;  /* 0x3f80000011117421 */ /* 0x000fce0000000000 */
[----:B------:R-:W-:Y:S01]  /*1470*/  MUFU.RCP R25, R24 ;  /* 0x0000001800197308 */ /* 0x000fe20000001000 */
[----:B--2---:R-:W-:-:S07]  /*1480*/  @!P2 FMUL R26, R26, R26 ;  /* 0x0000001a1a1aa220 */ /* 0x004fce0000400000 */
[----:B------:R-:W2:Y:S01]  /*1490*/  MUFU.EX2 R24, R31 ;  /* 0x0000001f00187308 */ /* 0x000ea20000000800 */
[----:B------:R-:W-:Y:S01]  /*14a0*/  FSETP.GT.AND P2, PT, R17, 8.50705917302346158658e+37, PT ;  /* 0x7e8000001100780b */ /* 0x000fe20003f44000 */
[----:B------:R-:W-:Y:S01]  /*14b0*/  FADD R26, R26, 1 ;  /* 0x3f8000001a1a7421 */ /* 0x000fe20000000000 */
[----:B0-----:R-:W-:Y:S01]  /*14c0*/  @!P0 FMUL R27, R27, R27 ;  /* 0x0000001b1b1b8220 */ /* 0x001fe20000400000 */
[----:B-1----:R-:W-:Y:S01]  /*14d0*/  @!P3 FMUL R29, R29, R29 ;  /* 0x0000001d1d1db220 */ /* 0x002fe20000400000 */
[----:B------:R-:W-:Y:S02]  /*14e0*/  @P1 FMUL R28, R28, 0.25 ;  /* 0x3e8000001c1c1820 */ /* 0x000fe40000400000 */
[----:B------:R-:W-:Y:S01]  /*14f0*/  FADD R27, R27, 1 ;  /* 0x3f8000001b1b7421 */ /* 0x000fe20000000000 */
[----:B------:R-:W-:Y:S01]  /*1500*/  FADD R29, R29, 1 ;  /* 0x3f8000001d1d7421 */ /* 0x000fe20000000000 */
[----:B--2---:R-:W-:Y:S01]  /*1510*/  @!P4 FMUL R24, R24, R24 ;  /* 0x000000181818c220 */ /* 0x004fe20000400000 */
[----:B------:R-:W-:-:S02]  /*1520*/  FSETP.GT.AND P4, PT, R26, 8.50705917302346158658e+37, PT ;  /* 0x7e8000001a00780b */ /* 0x000fc40003f84000 */
[----:B------:R-:W-:Y:S01]  /*1530*/  FSETP.GT.AND P0, PT, R27, 8.50705917302346158658e+37, PT ;  /* 0x7e8000001b00780b */ /* 0x000fe20003f04000 */
[----:B------:R-:W-:Y:S01]  /*1540*/  FADD R24, R24, 1 ;  /* 0x3f80000018187421 */ /* 0x000fe20000000000 */
[----:B------:R-:W-:Y:S01]  /*1550*/  FSETP.GT.AND P3, PT, R29, 8.50705917302346158658e+37, PT ;  /* 0x7e8000001d00780b */ /* 0x000fe20003f64000 */
[----:B------:R-:W0:Y:S01]  /*1560*/  MUFU.RCP R28, R28 ;  /* 0x0000001c001c7308 */ /* 0x000e220000001000 */
[----:B------:R-:W-:Y:S02]  /*1570*/  @P2 FMUL R17, R17, 0.25 ;  /* 0x3e80000011112820 */ /* 0x000fe40000400000 */
[----:B------:R-:W-:Y:S01]  /*1580*/  FSETP.GT.AND P5, PT, R24, 8.50705917302346158658e+37, PT ;  /* 0x7e8000001800780b */ /* 0x000fe20003fa4000 */
[----:B------:R-:W-:-:S04]  /*1590*/  FMUL R25, R25, R34 ;  /* 0x0000002219197220 */ /* 0x000fc80000400000 */
[----:B------:R-:W1:Y:S01]  /*15a0*/  MUFU.RCP R17, R17 ;  /* 0x0000001100117308 */ /* 0x000e620000001000 */
[----:B------:R-:W-:Y:S01]  /*15b0*/  @P4 FMUL R26, R26, 0.25 ;  /* 0x3e8000001a1a4820 */ /* 0x000fe20000400000 */
[----:B------:R-:W-:Y:S01]  /*15c0*/  FMUL R36, R36, R25 ;  /* 0x0000001924247220 */ /* 0x000fe20000400000 */
[----:B------:R-:W-:Y:S01]  /*15d0*/  FSEL R25, R12, 1, P1 ;  /* 0x3f8000000c197808 */ /* 0x000fe20000800000 */
[----:B------:R-:W-:Y:S01]  /*15e0*/  @P0 FMUL R27, R27, 0.25 ;  /* 0x3e8000001b1b0820 */ /* 0x000fe20000400000 */
[----:B------:R-:W-:-:S03]  /*15f0*/  @P3 FMUL R29, R29, 0.25 ;  /* 0x3e8000001d1d3820 */ /* 0x000fc60000400000 */
[----:B------:R-:W2:Y:S01]  /*1600*/  MUFU.RCP R26, R26 ;  /* 0x0000001a001a7308 */ /* 0x000ea20000001000 */
[----:B0-----:R-:W-:Y:S01]  /*1610*/  FMUL R25, R28, R25 ;  /* 0x000000191c197220 */ /* 0x001fe20000400000 */
[----:B------:R-:W-:Y:S01]  /*1620*/  @P5 FMUL R24, R24, 0.25 ;  /* 0x3e80000018185820 */ /* 0x000fe20000400000 */
[----:B------:R-:W-:-:S05]  /*1630*/  FSEL R28, R12, 1, P2 ;  /* 0x3f8000000c1c7808 */ /* 0x000fca0001000000 */
[----:B------:R-:W0:Y:S01]  /*1640*/  MUFU.RCP R27, R27 ;  /* 0x0000001b001b7308 */ /* 0x000e220000001000 */
[----:B-1----:R-:W-:Y:S01]  /*1650*/  FMUL R28, R17, R28 ;  /* 0x0000001c111c7220 */ /* 0x002fe20000400000 */
[----:B------:R-:W-:-:S06]  /*1660*/  FSEL R17, R12, 1, P4 ;  /* 0x3f8000000c117808 */ /* 0x000fcc0002000000 */
[----:B------:R-:W1:Y:S01]  /*1670*/  MUFU.RCP R29, R29 ;  /* 0x0000001d001d7308 */ /* 0x000e620000001000 */
[----:B------:R-:W-:Y:S01]  /*1680*/  FSEL R34, R12, 1, P0 ;  /* 0x3f8000000c227808 */ /* 0x000fe20000000000 */
[----:B--2---:R-:W-:-:S06]  /*1690*/  FMUL R17, R26, R17 ;  /* 0x000000111a117220 */ /* 0x004fcc0000400000 */
[----:B------:R-:W2:Y:S01]  /*16a0*/  MUFU.RCP R24, R24 ;  /* 0x0000001800187308 */ /* 0x000ea20000001000 */
[C---:B------:R-:W-:Y:S01]  /*16b0*/  FSEL R26, R12.reuse, 1, P3 ;  /* 0x3f8000000c1a7808 */ /* 0x040fe20001800000 */
[----:B------:R-:W-:Y:S01]  /*16c0*/  STS [R20], R23 ;  /* 0x0000001714007388 */ /* 0x000fe20000000800 */
[----:B0-----:R-:W-:Y:S01]  /*16d0*/  FMUL R34, R27, R34 ;  /* 0x000000221b227220 */ /* 0x001fe20000400000 */
[----:B------:R-:W-:Y:S02]  /*16e0*/  FSEL R31, R12, 1, P5 ;  /* 0x3f8000000c1f7808 */ /* 0x000fe40002800000 */
[----:B------:R0:W-:Y:S01]  /*16f0*/  STS [R19+0x100], R4 ;  /* 0x0001000413007388 */ /* 0x0001e20000000800 */
[----:B-1----:R-:W-:-:S03]  /*1700*/  FMUL R27, R29, R26 ;  /* 0x0000001a1d1b7220 */ /* 0x002fc60000400000 */
[----:B------:R1:W-:Y:S01]  /*1710*/  STS [R16+0x200], R5 ;  /* 0x0002000510007388 */ /* 0x0003e20000000800 */
[----:B------:R-:W-:-:S03]  /*1720*/  FMUL R9, R9, R34 ;  /* 0x0000002209097220 */ /* 0x000fc60000400000 */
[----:B------:R-:W-:Y:S01]  /*1730*/  STS [R15+0x300], R6 ;  /* 0x000300060f007388 */ /* 0x000fe20000000800 */
[----:B--2---:R-:W-:Y:S01]  /*1740*/  FMUL R12, R24, R31 ;  /* 0x0000001f180c7220 */ /* 0x004fe20000400000 */
[----:B------:R-:W-:Y:S02]  /*1750*/  FMUL R10, R10, R27 ;  /* 0x0000001b0a0a7220 */ /* 0x000fe40000400000 */
[----:B------:R-:W-:Y:S01]  /*1760*/  STS [R20+0x40], R37 ;  /* 0x0000402514007388 */ /* 0x000fe20000000800 */
[----:B------:R-:W-:-:S03]  /*1770*/  FMUL R25, R22, R25 ;  /* 0x0000001916197220 */ /* 0x000fc60000400000 */
[----:B------:R-:W-:Y:S01]  /*1780*/  STS [R19+0x140], R18 ;  /* 0x0001401213007388 */ /* 0x000fe20000000800 */
[----:B------:R-:W-:-:S03]  /*1790*/  FMUL R28, R13, R28 ;  /* 0x0000001c0d1c7220 */ /* 0x000fc60000400000 */
[----:B------:R-:W-:Y:S01]  /*17a0*/  STS [R16+0x240], R7 ;  /* 0x0002400710007388 */ /* 0x000fe20000000800 */
[----:B------:R-:W-:-:S03]  /*17b0*/  FMUL R17, R30, R17 ;  /* 0x000000111e117220 */ /* 0x000fc60000400000 */
[----:B------:R-:W-:Y:S01]  /*17c0*/  STS [R15+0x340], R14 ;  /* 0x0003400e0f007388 */ /* 0x000fe20000000800 */
[----:B------:R-:W-:-:S03]  /*17d0*/  FMUL R24, R11, R12 ;  /* 0x0000000c0b187220 */ /* 0x000fc60000400000 */
[----:B------:R-:W-:Y:S01]  /*17e0*/  STS [R20+0x80], R21 ;  /* 0x0000801514007388 */ /* 0x000fe20000000800 */
[----:B------:R-:W-:-:S03]  /*17f0*/  SHF.L.U32 R12, R8, 0x2, RZ ;  /* 0x00000002080c7819 */ /* 0x000fc600000006ff */
[----:B------:R-:W-:Y:S04]  /*1800*/  STS [R19+0x180], R36 ;  /* 0x0001802413007388 */ /* 0x000fe80000000800 */
[----:B------:R-:W-:Y:S04]  /*1810*/  STS [R16+0x280], R9 ;  /* 0x0002800910007388 */ /* 0x000fe80000000800 */
[----:B------:R-:W-:Y:S01]  /*1820*/  STS [R15+0x380], R10 ;  /* 0x0003800a0f007388 */ /* 0x000fe20000000800 */
[----:B------:R-:W-:-:S03]  /*1830*/  LOP3.LUT R12, R12, 0x3fc, RZ, 0xc0, !PT ;  /* 0x000003fc0c0c7812 */ /* 0x000fc600078ec0ff */
[----:B------:R-:W-:Y:S04]  /*1840*/  STS [R20+0xc0], R25 ;  /* 0x0000c01914007388 */ /* 0x000fe80000000800 */
[----:B------:R-:W-:Y:S04]  /*1850*/  STS [R19+0x1c0], R28 ;  /* 0x0001c01c13007388 */ /* 0x000fe80000000800 */
[----:B------:R2:W-:Y:S04]  /*1860*/  STS [R16+0x2c0], R17 ;  /* 0x0002c01110007388 */ /* 0x0005e80000000800 */
[----:B------:R3:W-:Y:S01]  /*1870*/  STS [R15+0x3c0], R24 ;  /* 0x0003c0180f007388 */ /* 0x0007e20000000800 */
[----:B0-----:R-:W-:-:S02]  /*1880*/  LOP3.LUT R4, R12, 0x400, RZ, 0xfc, !PT ;  /* 0x000004000c047812 */ /* 0x001fc400078efcff */
[----:B-1----:R-:W-:Y:S02]  /*1890*/  LOP3.LUT R5, R12, 0x800, RZ, 0xfc, !PT ;  /* 0x000008000c057812 */ /* 0x002fe400078efcff */
[----:B------:R-:W-:Y:S01]  /*18a0*/  SHF.R.U32.HI R4, RZ, 0x2, R4 ;  /* 0x00000002ff047819 */ /* 0x000fe20000011604 */
[----:B--2---:R-:W0:Y:S01]  /*18b0*/  LDC.64 R16, c[0x0][0x238] ;  /* 0x00008e00ff107b82 */ /* 0x004e220000000a00 */
[----:B------:R-:W-:Y:S02]  /*18c0*/  SHF.R.U32.HI R5, RZ, 0x2, R5 ;  /* 0x00000002ff057819 */ /* 0x000fe40000011605 */
[----:B------:R-:W-:Y:S02]  /*18d0*/  LOP3.LUT R8, R8, 0xf0, RZ, 0xc0, !PT ;  /* 0x000000f008087812 */ /* 0x000fe400078ec0ff */
[----:B------:R-:W-:Y:S02]  /*18e0*/  LOP3.LUT R4, R4, 0x1f0, RZ, 0xc0, !PT ;  /* 0x000001f004047812 */ /* 0x000fe400078ec0ff */
[----:B------:R-:W-:-:S02]  /*18f0*/  LOP3.LUT R6, R5, 0x2f0, RZ, 0xc0, !PT ;  /* 0x000002f005067812 */ /* 0x000fc400078ec0ff */
[----:B------:R-:W-:Y:S02]  /*1900*/  IADD3 R5, R8, UR4, RZ ;  /* 0x0000000408057c10 */ /* 0x000fe4000fffe0ff */
[----:B------:R-:W-:Y:S02]  /*1910*/  IADD3 R7, R4, UR4, RZ ;  /* 0x0000000404077c10 */ /* 0x000fe4000fffe0ff */
[----:B------:R-:W-:Y:S02]  /*1920*/  IADD3 R9, R6, UR4, RZ ;  /* 0x0000000406097c10 */ /* 0x000fe4000fffe0ff */
[C---:B------:R-:W-:Y:S02]  /*1930*/  LEA R5, R12.reuse, R5, 0x2 ;  /* 0x000000050c057211 */ /* 0x040fe400078e10ff */
[C---:B------:R-:W-:Y:S01]  /*1940*/  LEA R8, R12.reuse, R7, 0x2 ;  /* 0x000000070c087211 */ /* 0x040fe200078e10ff */
[----:B------:R-:W-:Y:S01]  /*1950*/  BAR.SYNC.DEFER_BLOCKING 0x0 ;  /* 0x0000000000007b1d */ /* 0x000fe20000010000 */
[----:B------:R-:W-:-:S02]  /*1960*/  LEA R20, R12, R9, 0x2 ;  /* 0x000000090c147211 */ /* 0x000fc400078e10ff */
[----:B------:R-:W-:Y:S02]  /*1970*/  SHF.R.S32.HI R2, RZ, 0x19, R2 ;  /* 0x00000019ff027819 */ /* 0x000fe40000011402 */
[----:B------:R-:W-:Y:S02]  /*1980*/  LOP3.LUT R33, R33, 0x3c, R0, 0xf8, !PT ;  /* 0x0000003c21217812 */ /* 0x000fe400078ef800 */
[----:B------:R-:W-:Y:S01]  /*1990*/  SGXT R0, R2, 0x1 ;  /* 0x000000010200781a */ /* 0x000fe20000000200 */
[----:B------:R-:W1:Y:S04]  /*19a0*/  LDS.128 R4, [R5] ;  /* 0x0000000005047984 */ /* 0x000e680000000c00 */
[----:B------:R-:W2:Y:S04]  /*19b0*/  LDS.128 R8, [R8+0x1000] ;  /* 0x0010000008087984 */ /* 0x000ea80000000c00 */
[----:B------:R-:W4:Y:S01]  /*19c0*/  LDS.128 R20, [R20+0x2000] ;  /* 0x0020000014147984 */ /* 0x000f220000000c00 */
[----:B------:R-:W-:-:S04]  /*19d0*/  LEA.HI R2, R0, R33, RZ, 0x8 ;  /* 0x0000002100027211 */ /* 0x000fc800078f40ff */
[----:B------:R-:W-:Y:S02]  /*19e0*/  SHF.L.U32 R13, R2, 0x7, RZ ;  /* 0x00000007020d7819 */ /* 0x000fe400000006ff */
[----:B---3--:R-:W-:Y:S02]  /*19f0*/  LOP3.LUT R15, R12, 0xc00, RZ, 0xfc, !PT ;  /* 0x00000c000c0f7812 */ /* 0x008fe400078efcff */
[----:B------:R-:W-:Y:S02]  /*1a00*/  LOP3.LUT R2, R2, 0xffffff00, RZ, 0xc0, !PT ;  /* 0xffffff0002027812 */ /* 0x000fe400078ec0ff */
[----:B------:R-:W-:Y:S02]  /*1a10*/  LOP3.LUT R13, R13, 0xffff8000, RZ, 0xc0, !PT ;  /* 0xffff80000d0d7812 */ /* 0x000fe400078ec0ff */
[----:B------:R-:W-:Y:S02]  /*1a20*/  LOP3.LUT R0, R3, 0x30, R32, 0xfe, !PT ;  /* 0x0000003003007812 */ /* 0x000fe400078efe20 */
[----:B------:R-:W-:-:S02]  /*1a30*/  LOP3.LUT R14, R3, 0x20, R32, 0xfe, !PT ;  /* 0x00000020030e7812 */ /* 0x000fc400078efe20 */
[----:B------:R-:W-:Y:S02]  /*1a40*/  LOP3.LUT R18, R3, R32, RZ, 0xfc, !PT ;  /* 0x0000002003127212 */ /* 0x000fe400078efcff */
[----:B------:R-:W-:Y:S02]  /*1a50*/  LOP3.LUT R32, R3, 0x10, R32, 0xfe, !PT ;  /* 0x0000001003207812 */ /* 0x000fe400078efe20 */
[----:B------:R-:W-:Y:S02]  /*1a60*/  SHF.R.U32.HI R15, RZ, 0x2, R15 ;  /* 0x00000002ff0f7819 */ /* 0x000fe4000001160f */
[----:B------:R-:W-:Y:S02]  /*1a70*/  IADD3 R3, R13, R33, -R2 ;  /* 0x000000210d037210 */ /* 0x000fe40007ffe802 */
[----:B------:R-:W-:Y:S02]  /*1a80*/  ISETP.GE.AND P0, PT, R18, 0x80, PT ;  /* 0x000000801200780c */ /* 0x000fe40003f06270 */
[----:B------:R-:W-:-:S02]  /*1a90*/  ISETP.GE.AND P1, PT, R32, 0x80, PT ;  /* 0x000000802000780c */ /* 0x000fc40003f26270 */
[----:B------:R-:W-:Y:S02]  /*1aa0*/  ISETP.GE.AND P2, PT, R14, 0x80, PT ;  /* 0x000000800e00780c */ /* 0x000fe40003f46270 */
[----:B------:R-:W-:Y:S02]  /*1ab0*/  LOP3.LUT R2, R15, 0x3f0, RZ, 0xc0, !PT ;  /* 0x000003f00f027812 */ /* 0x000fe400078ec0ff */
[-C--:B------:R-:W-:Y:S02]  /*1ac0*/  LEA R15, R18, R3.reuse, 0x8 ;  /* 0x00000003120f7211 */ /* 0x080fe400078e40ff */
[----:B------:R-:W-:Y:S02]  /*1ad0*/  ISETP.GE.AND P3, PT, R0, 0x80, PT ;  /* 0x000000800000780c */ /* 0x000fe40003f66270 */
[-C--:B------:R-:W-:Y:S02]  /*1ae0*/  LEA R19, R32, R3.reuse, 0x8 ;  /* 0x0000000320137211 */ /* 0x080fe400078e40ff */
[----:B------:R-:W-:Y:S01]  /*1af0*/  LEA R25, R14, R3, 0x8 ;  /* 0x000000030e197211 */ /* 0x000fe200078e40ff */
[----:B0-----:R-:W-:-:S04]  /*1b00*/  IMAD.WIDE R14, R15, 0x4, R16 ;  /* 0x000000040f0e7825 */ /* 0x001fc800078e0210 */
[--C-:B------:R-:W-:Y:S01]  /*1b10*/  IMAD.WIDE R18, R19, 0x4, R16.reuse ;  /* 0x0000000413127825 */ /* 0x100fe200078e0210 */
[----:B-1----:R0:W-:Y:S03]  /*1b20*/  @!P0 STG.E.128 desc[UR6][R14.64], R4 ;  /* 0x000000040e008986 */ /* 0x0021e6000c101d06 */
[----:B------:R-:W-:Y:S01]  /*1b30*/  IMAD.WIDE R24, R25, 0x4, R16 ;  /* 0x0000000419187825 */ /* 0x000fe200078e0210 */
[----:B------:R-:W-:Y:S01]  /*1b40*/  IADD3 R13, R2, UR4, RZ ;  /* 0x00000004020d7c10 */ /* 0x000fe2000fffe0ff */
[----:B--2---:R0:W-:Y:S04]  /*1b50*/  @!P1 STG.E.128 desc[UR6][R18.64], R8 ;  /* 0x0000000812009986 */ /* 0x0041e8000c101d06 */
[----:B----4-:R0:W-:Y:S01]  /*1b60*/  @!P2 STG.E.128 desc[UR6][R24.64], R20 ;  /* 0x000000141800a986 */ /* 0x0101e2000c101d06 */
[----:B------:R-:W-:Y:S01]  /*1b70*/  LEA R13, R12, R13, 0x2 ;  /* 0x0000000d0c0d7211 */ /* 0x000fe200078e10ff */
[----:B0-----:R-:W-:Y:S06]  /*1b80*/  @P3 EXIT ;  /* 0x000000000000394d */ /* 0x001fec0003800000 */
[----:B0-----:R-:W0:Y:S01]  /*1b90*/  LDS.128 R12, [R13+0x3000] ;  /* 0x003000000d0c7984 */ /* 0x001e220000000c00 */
[----:B------:R-:W-:-:S05]  /*1ba0*/  LEA R3, R0, R3, 0x8 ;  /* 0x0000000300037211 */ /* 0x000fca00078e40ff */
[----:B------:R-:W-:-:S05]  /*1bb0*/  IMAD.WIDE R16, R3, 0x4, R16 ;  /* 0x0000000403107825 */ /* 0x000fca00078e0210 */
[----:B0-----:R-:W-:Y:S01]  /*1bc0*/  STG.E.128 desc[UR6][R16.64], R12 ;  /* 0x0000000c10007986 */ /* 0x001fe2000c101d06 */
[----:B------:R-:W-:Y:S05]  /*1bd0*/  EXIT ;  /* 0x000000000000794d */ /* 0x000fea0003800000 */
.L_x_0:
[----:B------:R-:W-:-:S00]  /*1be0*/  BRA `(.L_x_0) ;  /* 0xfffffffc00fc7947 */ /* 0x000fc0000383ffff */
[----:B------:R-:W-:-:S00]  /*1bf0*/  NOP ;  /* 0x0000000000007918 */ /* 0x000fc00000000000 */
        /* <DEDUP_REMOVED lines=8> */
.L_x_1:


//--------------------- .nv.global.init           --------------------------
	.section	.nv.global.init,"aw",@progbits
.nv.global.init:
	.type		_$_str,@object
	.size		_$_str,(_$_str_$_2 - _$_str)
_$_str:
        /*0000*/ 	.byte	0x5f, 0x5f, 0x43, 0x55, 0x44, 0x41, 0x5f, 0x46, 0x54, 0x5a, 0x00
	.type		_$_str_$_2,@object
	.size		_$_str_$_2,(.L_1 - _$_str_$_2)
_$_str_$_2:
        /*000b*/ 	.byte	0x5f, 0x5f, 0x43, 0x55, 0x44, 0x41, 0x5f, 0x50, 0x52, 0x45, 0x43, 0x5f, 0x53, 0x51, 0x52, 0x54
        /*001b*/ 	.byte	0x00
.L_1:


//--------------------- .nv.shared.triton_poi_fused__native_batch_norm_legit_no_training_silu_18 --------------------------
	.section	.nv.shared.triton_poi_fused__native_batch_norm_legit_no_training_silu_18,"aw",@nobits
	.sectionflags	@""
	.align	16
	.zero		1024


//--------------------- .nv.constant0.triton_poi_fused__native_batch_norm_legit_no_training_silu_18 --------------------------
	.section	.nv.constant0.triton_poi_fused__native_batch_norm_legit_no_training_silu_18,"a",@progbits
	.sectionflags	@""
	.align	4
.nv.constant0.triton_poi_fused__native_batch_norm_legit_no_training_silu_18:
	.zero		584
